//
// Generated by NVIDIA NVVM Compiler
//
// Compiler Build ID: CL-36424714
// Cuda compilation tools, release 13.0, V13.0.88
// Based on NVVM 20.0.0
//

.version 9.0
.target sm_100
.address_size 64

	// .globl	pcc_delta_u32_triplets_kernel

.visible .entry pcc_delta_u32_triplets_kernel(
	.param .u64 .ptr .align 1 pcc_delta_u32_triplets_kernel_param_0,
	.param .u64 .ptr .align 1 pcc_delta_u32_triplets_kernel_param_1,
	.param .u32 pcc_delta_u32_triplets_kernel_param_2
)
{
	.reg .pred 	%p<3>;
	.reg .b32 	%r<19>;
	.reg .b64 	%rd<8>;

	ld.param.u64 	%rd3, [pcc_delta_u32_triplets_kernel_param_0];
	ld.param.u64 	%rd4, [pcc_delta_u32_triplets_kernel_param_1];
	ld.param.u32 	%r2, [pcc_delta_u32_triplets_kernel_param_2];
	cvta.to.global.u64 	%rd1, %rd4;
	cvta.to.global.u64 	%rd2, %rd3;
	mov.u32 	%r3, %ctaid.x;
	mov.u32 	%r4, %ntid.x;
	mov.u32 	%r5, %tid.x;
	mad.lo.s32 	%r1, %r3, %r4, %r5;
	setp.ge.s32 	%p1, %r1, %r2;
	@%p1 bra 	$L__BB0_4;
	setp.ne.s32 	%p2, %r1, 0;
	@%p2 bra 	$L__BB0_3;
	ld.global.nc.u32 	%r16, [%rd2];
	st.global.u32 	[%rd1], %r16;
	ld.global.nc.u32 	%r17, [%rd2+4];
	st.global.u32 	[%rd1+4], %r17;
	ld.global.nc.u32 	%r18, [%rd2+8];
	st.global.u32 	[%rd1+8], %r18;
	bra.uni 	$L__BB0_4;
$L__BB0_3:
	mul.lo.s32 	%r6, %r1, 3;
	mul.wide.s32 	%rd5, %r6, 4;
	add.s64 	%rd6, %rd2, %rd5;
	ld.global.nc.u32 	%r7, [%rd6];
	ld.global.nc.u32 	%r8, [%rd6+-12];
	sub.s32 	%r9, %r7, %r8;
	add.s64 	%rd7, %rd1, %rd5;
	st.global.u32 	[%rd7], %r9;
	ld.global.nc.u32 	%r10, [%rd6+4];
	ld.global.nc.u32 	%r11, [%rd6+-8];
	sub.s32 	%r12, %r10, %r11;
	st.global.u32 	[%rd7+4], %r12;
	ld.global.nc.u32 	%r13, [%rd6+8];
	ld.global.nc.u32 	%r14, [%rd6+-4];
	sub.s32 	%r15, %r13, %r14;
	st.global.u32 	[%rd7+8], %r15;
$L__BB0_4:
	ret;

}


// ===== COMPILED SASS (sm_100) =====

	.target	sm_100

	.elftype	@"ET_EXEC"


//--------------------- .note.nv.tkinfo           --------------------------
	.section	.note.nv.tkinfo,"",@"SHT_NOTE"
	.sectionflags	@"SHF_NOTE_NV_TKINFO"
	.tkinfo
        /*0018*/ 	.word	0x00000002
        /*0030*/ 	.string	""
        /*0030*/ 	.string	"ptxas"
        /*0030*/ 	.string	"Cuda compilation tools, release 13.0, V13.0.88"
        /*0030*/ 	.string	"Build cuda_13.0.r13.0/compiler.36424714_0"
        /*0030*/ 	.string	"-arch sm_100 -m 64 "



//--------------------- .note.nv.cuinfo           --------------------------
	.section	.note.nv.cuinfo,"",@"SHT_NOTE"
	.sectionflags	@"SHF_NOTE_NV_CUINFO"
        /*0018*/ 	.short	0x0002
        /*001a*/ 	.short	0x0064
        /*001c*/ 	.short	0x0082
	.zero		2


//--------------------- .nv.info                  --------------------------
	.section	.nv.info,"",@"SHT_CUDA_INFO"
	.align	4


	//----- nvinfo : EIATTR_REGCOUNT
	.align		4
        /*0000*/ 	.byte	0x04, 0x2f
        /*0002*/ 	.short	(.L_1 - .L_0)
	.align		4
.L_0:
        /*0004*/ 	.word	index@(pcc_delta_u32_triplets_kernel)
        /*0008*/ 	.word	0x00000010


	//----- nvinfo : EIATTR_FRAME_SIZE
	.align		4
.L_1:
        /*000c*/ 	.byte	0x04, 0x11
        /*000e*/ 	.short	(.L_3 - .L_2)
	.align		4
.L_2:
        /*0010*/ 	.word	index@(pcc_delta_u32_triplets_kernel)
        /*0014*/ 	.word	0x00000000


	//----- nvinfo : EIATTR_MIN_STACK_SIZE
	.align		4
.L_3:
        /*0018*/ 	.byte	0x04, 0x12
        /*001a*/ 	.short	(.L_5 - .L_4)
	.align		4
.L_4:
        /*001c*/ 	.word	index@(pcc_delta_u32_triplets_kernel)
        /*0020*/ 	.word	0x00000000
.L_5:


//--------------------- .nv.compat                --------------------------
	.section	.nv.compat,"",@"SHT_CUDA_COMPAT_INFO"
	.align	4
        /*0000*/ 	.byte	0x02, 0x09, 0x00, 0x00, 0x02, 0x02, 0x01, 0x00, 0x02, 0x05, 0x05, 0x00, 0x03, 0x07, 0x01, 0x01
        /*0010*/ 	.byte	0x02, 0x03, 0x00, 0x00, 0x02, 0x06, 0x01, 0x00, 0x04, 0x0b, 0x08, 0x00, 0x09, 0x00, 0x00, 0x00
        /*0020*/ 	.byte	0x00, 0x00, 0x00, 0x00


//--------------------- .nv.info.pcc_delta_u32_triplets_kernel --------------------------
	.section	.nv.info.pcc_delta_u32_triplets_kernel,"",@"SHT_CUDA_INFO"
	.sectionflags	@""
	.align	4


	//----- nvinfo : EIATTR_CUDA_API_VERSION
	.align		4
        /*0000*/ 	.byte	0x04, 0x37
        /*0002*/ 	.short	(.L_7 - .L_6)
.L_6:
        /*0004*/ 	.word	0x00000082


	//----- nvinfo : EIATTR_KPARAM_INFO
	.align		4
.L_7:
        /*0008*/ 	.byte	0x04, 0x17
        /*000a*/ 	.short	(.L_9 - .L_8)
.L_8:
        /*000c*/ 	.word	0x00000000
        /*0010*/ 	.short	0x0002
        /*0012*/ 	.short	0x0010
        /*0014*/ 	.byte	0x00, 0xf0, 0x11, 0x00


	//----- nvinfo : EIATTR_KPARAM_INFO
	.align		4
.L_9:
        /*0018*/ 	.byte	0x04, 0x17
        /*001a*/ 	.short	(.L_11 - .L_10)
.L_10:
        /*001c*/ 	.word	0x00000000
        /*0020*/ 	.short	0x0001
        /*0022*/ 	.short	0x0008
        /*0024*/ 	.byte	0x00, 0xf5, 0x21, 0x00


	//----- nvinfo : EIATTR_KPARAM_INFO
	.align		4
.L_11:
        /*0028*/ 	.byte	0x04, 0x17
        /*002a*/ 	.short	(.L_13 - .L_12)
.L_12:
        /*002c*/ 	.word	0x00000000
        /*0030*/ 	.short	0x0000
        /*0032*/ 	.short	0x0000
        /*0034*/ 	.byte	0x00, 0xf5, 0x21, 0x00


	//----- nvinfo : EIATTR_SPARSE_MMA_MASK
	.align		4
.L_13:
        /*0038*/ 	.byte	0x03, 0x50
        /*003a*/ 	.short	0x0000


	//----- nvinfo : EIATTR_MAXREG_COUNT
	.align		4
        /*003c*/ 	.byte	0x03, 0x1b
        /*003e*/ 	.short	0x00ff


	//----- nvinfo : EIATTR_MERCURY_ISA_VERSION
	.align		4
        /*0040*/ 	.byte	0x03, 0x5f
        /*0042*/ 	.short	0x0101


	//----- nvinfo : EIATTR_VRC_CTA_INIT_COUNT
	.align		4
        /*0044*/ 	.byte	0x02, 0x4a
	.zero		1
	.zero		1


	//----- nvinfo : EIATTR_EXIT_INSTR_OFFSETS
	.align		4
        /*0048*/ 	.byte	0x04, 0x1c
        /*004a*/ 	.short	(.L_15 - .L_14)


	//   ....[0]....
.L_14:
        /*004c*/ 	.word	0x00000070


	//   ....[1]....
        /*0050*/ 	.word	0x00000130


	//   ....[2]....
        /*0054*/ 	.word	0x00000250


	//----- nvinfo : EIATTR_CRS_STACK_SIZE
	.align		4
.L_15:
        /*0058*/ 	.byte	0x04, 0x1e
        /*005a*/ 	.short	(.L_17 - .L_16)
.L_16:
        /*005c*/ 	.word	0x00000000


	//----- nvinfo : EIATTR_CBANK_PARAM_SIZE
	.align		4
.L_17:
        /*0060*/ 	.byte	0x03, 0x19
        /*0062*/ 	.short	0x0014


	//----- nvinfo : EIATTR_PARAM_CBANK
	.align		4
        /*0064*/ 	.byte	0x04, 0x0a
        /*0066*/ 	.short	(.L_19 - .L_18)
	.align		4
.L_18:
        /*0068*/ 	.word	index@(.nv.constant0.pcc_delta_u32_triplets_kernel)
        /*006c*/ 	.short	0x0380
        /*006e*/ 	.short	0x0014


	//----- nvinfo : EIATTR_SW_WAR
	.align		4
.L_19:
        /*0070*/ 	.byte	0x04, 0x36
        /*0072*/ 	.short	(.L_21 - .L_20)
.L_20:
        /*0074*/ 	.word	0x00000008
.L_21:


//--------------------- .nv.callgraph             --------------------------
	.section	.nv.callgraph,"",@"SHT_CUDA_CALLGRAPH"
	.align	4
	.sectionentsize	8
	.align		4
        /*0000*/ 	.word	0x00000000
	.align		4
        /*0004*/ 	.word	0xffffffff
	.align		4
        /*0008*/ 	.word	0x00000000
	.align		4
        /*000c*/ 	.word	0xfffffffe
	.align		4
        /*0010*/ 	.word	0x00000000
	.align		4
        /*0014*/ 	.word	0xfffffffd
	.align		4
        /*0018*/ 	.word	0x00000000
	.align		4
        /*001c*/ 	.word	0xfffffffc


//--------------------- .text.pcc_delta_u32_triplets_kernel --------------------------
	.section	.text.pcc_delta_u32_triplets_kernel,"ax",@progbits
	.align	128
        .global         pcc_delta_u32_triplets_kernel
        .type           pcc_delta_u32_triplets_kernel,@function
        .size           pcc_delta_u32_triplets_kernel,(.L_x_2 - pcc_delta_u32_triplets_kernel)
        .other          pcc_delta_u32_triplets_kernel,@"STO_CUDA_ENTRY STV_DEFAULT"
pcc_delta_u32_triplets_kernel:
.text.pcc_delta_u32_triplets_kernel:
[----:B------:R-:W-:Y:S01]  /*0000*/  LDC R1, c[0x0][0x37c] ;  /* 0x0000df00ff017b82 */ /* 0x000fe20000000800 */
[----:B------:R-:W0:Y:S07]  /*0010*/  S2R R3, SR_TID.X ;  /* 0x0000000000037919 */ /* 0x000e2e0000002100 */
[----:B------:R-:W0:Y:S01]  /*0020*/  S2UR UR4, SR_CTAID.X ;  /* 0x00000000000479c3 */ /* 0x000e220000002500 */
[----:B------:R-:W1:Y:S07]  /*0030*/  LDCU UR5, c[0x0][0x390] ;  /* 0x00007200ff0577ac */ /* 0x000e6e0008000800 */
[----:B------:R-:W0:Y:S02]  /*0040*/  LDC R0, c[0x0][0x360] ;  /* 0x0000d800ff007b82 */ /* 0x000e240000000800 */
[----:B0-----:R-:W-:-:S05]  /*0050*/  IMAD R0, R0, UR4, R3 ;  /* 0x0000000400007c24 */ /* 0x001fca000f8e0203 */
[----:B-1----:R-:W-:-:S13]  /*0060*/  ISETP.GE.AND P0, PT, R0, UR5, PT ;  /* 0x0000000500007c0c */ /* 0x002fda000bf06270 */
[----:B------:R-:W-:Y:S05]  /*0070*/  @P0 EXIT ;  /* 0x000000000000094d */ /* 0x000fea0003800000 */
[----:B------:R-:W-:Y:S01]  /*0080*/  ISETP.NE.AND P0, PT, R0, RZ, PT ;  /* 0x000000ff0000720c */ /* 0x000fe20003f05270 */
[----:B------:R-:W0:-:S12]  /*0090*/  LDCU.64 UR4, c[0x0][0x358] ;  /* 0x00006b00ff0477ac */ /* 0x000e180008000a00 */
[----:B------:R-:W-:Y:S05]  /*00a0*/  @P0 BRA `(.L_x_0) ;  /* 0x0000000000240947 */ /* 0x000fea0003800000 */
[----:B------:R-:W0:Y:S02]  /*00b0*/  LDC.64 R2, c[0x0][0x380] ;  /* 0x0000e000ff027b82 */ /* 0x000e240000000a00 */
[----:B0-----:R-:W2:Y:S04]  /*00c0*/  LDG.E.CONSTANT R7, desc[UR4][R2.64] ;  /* 0x0000000402077981 */ /* 0x001ea8000c1e9900 */
[----:B------:R-:W3:Y:S04]  /*00d0*/  LDG.E.CONSTANT R9, desc[UR4][R2.64+0x4] ;  /* 0x0000040402097981 */ /* 0x000ee8000c1e9900 */
[----:B------:R-:W4:Y:S01]  /*00e0*/  LDG.E.CONSTANT R11, desc[UR4][R2.64+0x8] ;  /* 0x00000804020b7981 */ /* 0x000f22000c1e9900 */
[----:B------:R-:W2:Y:S03]  /*00f0*/  LDC.64 R4, c[0x0][0x388] ;  /* 0x0000e200ff047b82 */ /* 0x000ea60000000a00 */
[----:B--2---:R-:W-:Y:S04]  /*0100*/  STG.E desc[UR4][R4.64], R7 ;  /* 0x0000000704007986 */ /* 0x004fe8000c101904 */
[----:B---3--:R-:W-:Y:S04]  /*0110*/  STG.E desc[UR4][R4.64+0x4], R9 ;  /* 0x0000040904007986 */ /* 0x008fe8000c101904 */
[----:B----4-:R-:W-:Y:S01]  /*0120*/  STG.E desc[UR4][R4.64+0x8], R11 ;  /* 0x0000080b04007986 */ /* 0x010fe2000c101904 */
[----:B------:R-:W-:Y:S05]  /*0130*/  EXIT ;  /* 0x000000000000794d */ /* 0x000fea0003800000 */
.L_x_0:
[----:B------:R-:W1:Y:S01]  /*0140*/  LDC.64 R2, c[0x0][0x380] ;  /* 0x0000e000ff027b82 */ /* 0x000e620000000a00 */
[----:B------:R-:W-:-:S07]  /*0150*/  IMAD R7, R0, 0x3, RZ ;  /* 0x0000000300077824 */ /* 0x000fce00078e02ff */
[----:B------:R-:W2:Y:S01]  /*0160*/  LDC.64 R4, c[0x0][0x388] ;  /* 0x0000e200ff047b82 */ /* 0x000ea20000000a00 */
[----:B-1----:R-:W-:-:S05]  /*0170*/  IMAD.WIDE R2, R7, 0x4, R2 ;  /* 0x0000000407027825 */ /* 0x002fca00078e0202 */
[----:B0-----:R-:W3:Y:S04]  /*0180*/  LDG.E.CONSTANT R0, desc[UR4][R2.64] ;  /* 0x0000000402007981 */ /* 0x001ee8000c1e9900 */
[----:B------:R-:W3:Y:S04]  /*0190*/  LDG.E.CONSTANT R9, desc[UR4][R2.64+-0xc] ;  /* 0xfffff40402097981 */ /* 0x000ee8000c1e9900 */
[----:B------:R-:W4:Y:S04]  /*01a0*/  LDG.E.CONSTANT R6, desc[UR4][R2.64+0x4] ;  /* 0x0000040402067981 */ /* 0x000f28000c1e9900 */
[----:B------:R-:W4:Y:S04]  /*01b0*/  LDG.E.CONSTANT R11, desc[UR4][R2.64+-0x8] ;  /* 0xfffff804020b7981 */ /* 0x000f28000c1e9900 */
[----:B------:R-:W5:Y:S04]  /*01c0*/  LDG.E.CONSTANT R8, desc[UR4][R2.64+0x8] ;  /* 0x0000080402087981 */ /* 0x000f68000c1e9900 */
[----:B------:R-:W5:Y:S01]  /*01d0*/  LDG.E.CONSTANT R13, desc[UR4][R2.64+-0x4] ;  /* 0xfffffc04020d7981 */ /* 0x000f62000c1e9900 */
[----:B--2---:R-:W-:Y:S01]  /*01e0*/  IMAD.WIDE R4, R7, 0x4, R4 ;  /* 0x0000000407047825 */ /* 0x004fe200078e0204 */
[----:B---3--:R-:W-:-:S05]  /*01f0*/  IADD3 R9, PT, PT, R0, -R9, RZ ;  /* 0x8000000900097210 */ /* 0x008fca0007ffe0ff */
[----:B------:R-:W-:Y:S01]  /*0200*/  STG.E desc[UR4][R4.64], R9 ;  /* 0x0000000904007986 */ /* 0x000fe2000c101904 */
[----:B----4-:R-:W-:-:S05]  /*0210*/  IADD3 R11, PT, PT, R6, -R11, RZ ;  /* 0x8000000b060b7210 */ /* 0x010fca0007ffe0ff */
[----:B------:R-:W-:Y:S01]  /*0220*/  STG.E desc[UR4][R4.64+0x4], R11 ;  /* 0x0000040b04007986 */ /* 0x000fe2000c101904 */
[----:B-----5:R-:W-:-:S05]  /*0230*/  IADD3 R13, PT, PT, R8, -R13, RZ ;  /* 0x8000000d080d7210 */ /* 0x020fca0007ffe0ff */
[----:B------:R-:W-:Y:S01]  /*0240*/  STG.E desc[UR4][R4.64+0x8], R13 ;  /* 0x0000080d04007986 */ /* 0x000fe2000c101904 */
[----:B------:R-:W-:Y:S05]  /*0250*/  EXIT ;  /* 0x000000000000794d */ /* 0x000fea0003800000 */
.L_x_1:
[----:B------:R-:W-:-:S00]  /*0260*/  BRA `(.L_x_1) ;  /* 0xfffffffc00fc7947 */ /* 0x000fc0000383ffff */
[----:B------:R-:W-:-:S00]  /*0270*/  NOP ;  /* 0x0000000000007918 */ /* 0x000fc00000000000 */
        /* <DEDUP_REMOVED lines=8> */
.L_x_2:


//--------------------- .nv.shared.reserved.0     --------------------------
	.section	.nv.shared.reserved.0,"aw",@nobits
	.weak		__nv_reservedSMEM_offset_0_alias
	.size		__nv_reservedSMEM_offset_0_alias, 0, 64
	.other		__nv_reservedSMEM_offset_0_alias,@"STO_CUDA_RESERVED_SHARED STV_DEFAULT"
__nv_reservedSMEM_offset_0_alias:
	.zero		0
	.zero		64


//--------------------- .nv.constant0.pcc_delta_u32_triplets_kernel --------------------------
	.section	.nv.constant0.pcc_delta_u32_triplets_kernel,"a",@progbits
	.sectionflags	@""
	.align	4
.nv.constant0.pcc_delta_u32_triplets_kernel:
	.zero		916


//--------------------- SYMBOLS --------------------------

	.type		.nv.reservedSmem.offset0,@object
	.size		.nv.reservedSmem.offset0,0x4
